	.headerflags	@"EF_CUDA_TEXMODE_UNIFIED EF_CUDA_64BIT_ADDRESS EF_CUDA_ACCELERATORS EF_CUDA_SM90 EF_CUDA_VIRTUAL_SM(EF_CUDA_SM90)"
	.elftype	@"ET_EXEC"


//--------------------- .nv.info                  --------------------------
	.section	.nv.info,"",@"SHT_CUDA_INFO"
	.align	4


	//----- nvinfo : EIATTR_REGCOUNT
	.align		4
        /*0000*/ 	.byte	0x04, 0x2f
        /*0002*/ 	.short	(.L_3 - .L_2)
	.align		4
.L_2:
        /*0004*/ 	.word	index@(triton_poi_fused__native_batch_norm_legit_no_training_convolution_gelu_1)
        /*0008*/ 	.word	0x00000016


	//----- nvinfo : EIATTR_MIN_STACK_SIZE
	.align		4
.L_3:
        /*000c*/ 	.byte	0x04, 0x12
        /*000e*/ 	.short	(.L_5 - .L_4)
	.align		4
.L_4:
        /*0010*/ 	.word	index@(triton_poi_fused__native_batch_norm_legit_no_training_convolution_gelu_1)
        /*0014*/ 	.word	0x00000000


	//----- nvinfo : EIATTR_FRAME_SIZE
	.align		4
.L_5:
        /*0018*/ 	.byte	0x04, 0x11
        /*001a*/ 	.short	(.L_7 - .L_6)
	.align		4
.L_6:
        /*001c*/ 	.word	index@(triton_poi_fused__native_batch_norm_legit_no_training_convolution_gelu_1)
        /*0020*/ 	.word	0x00000000


	//----- nvinfo : EIATTR_MIN_STACK_SIZE
	.align		4
.L_7:
        /*0024*/ 	.byte	0x04, 0x12
        /*0026*/ 	.short	(.L_9 - .L_8)
	.align		4
.L_8:
        /*0028*/ 	.word	index@(triton_poi_fused__native_batch_norm_legit_no_training_convolution_gelu_1)
        /*002c*/ 	.word	0x00000000
.L_9:


//--------------------- .nv.info.triton_poi_fused__native_batch_norm_legit_no_training_convolution_gelu_1 --------------------------
	.section	.nv.info.triton_poi_fused__native_batch_norm_legit_no_training_convolution_gelu_1,"",@"SHT_CUDA_INFO"
	.sectionflags	@""
	.align	4


	//----- nvinfo : EIATTR_CUDA_API_VERSION
	.align		4
        /*0000*/ 	.byte	0x04, 0x37
        /*0002*/ 	.short	(.L_11 - .L_10)
.L_10:
        /*0004*/ 	.word	0x0000007c


	//----- nvinfo : EIATTR_KPARAM_INFO
	.align		4
.L_11:
        /*0008*/ 	.byte	0x04, 0x17
        /*000a*/ 	.short	(.L_13 - .L_12)
.L_12:
        /*000c*/ 	.word	0x00000000
        /*0010*/ 	.short	0x0007
        /*0012*/ 	.short	0x0038
        /*0014*/ 	.byte	0x00, 0xf0, 0x11, 0x00


	//----- nvinfo : EIATTR_KPARAM_INFO
	.align		4
.L_13:
        /*0018*/ 	.byte	0x04, 0x17
        /*001a*/ 	.short	(.L_15 - .L_14)
.L_14:
        /*001c*/ 	.word	0x00000000
        /*0020*/ 	.short	0x0006
        /*0022*/ 	.short	0x0030
        /*0024*/ 	.byte	0x00, 0xf4, 0x21, 0x00


	//----- nvinfo : EIATTR_KPARAM_INFO
	.align		4
.L_15:
        /*0028*/ 	.byte	0x04, 0x17
        /*002a*/ 	.short	(.L_17 - .L_16)
.L_16:
        /*002c*/ 	.word	0x00000000
        /*0030*/ 	.short	0x0005
        /*0032*/ 	.short	0x0028
        /*0034*/ 	.byte	0x00, 0xf4, 0x21, 0x00


	//----- nvinfo : EIATTR_KPARAM_INFO
	.align		4
.L_17:
        /*0038*/ 	.byte	0x04, 0x17
        /*003a*/ 	.short	(.L_19 - .L_18)
.L_18:
        /*003c*/ 	.word	0x00000000
        /*0040*/ 	.short	0x0004
        /*0042*/ 	.short	0x0020
        /*0044*/ 	.byte	0x00, 0xf4, 0x21, 0x00


	//----- nvinfo : EIATTR_KPARAM_INFO
	.align		4
.L_19:
        /*0048*/ 	.byte	0x04, 0x17
        /*004a*/ 	.short	(.L_21 - .L_20)
.L_20:
        /*004c*/ 	.word	0x00000000
        /*0050*/ 	.short	0x0003
        /*0052*/ 	.short	0x0018
        /*0054*/ 	.byte	0x00, 0xf4, 0x21, 0x00


	//----- nvinfo : EIATTR_KPARAM_INFO
	.align		4
.L_21:
        /*0058*/ 	.byte	0x04, 0x17
        /*005a*/ 	.short	(.L_23 - .L_22)
.L_22:
        /*005c*/ 	.word	0x00000000
        /*0060*/ 	.short	0x0002
        /*0062*/ 	.short	0x0010
        /*0064*/ 	.byte	0x00, 0xf4, 0x21, 0x00


	//----- nvinfo : EIATTR_KPARAM_INFO
	.align		4
.L_23:
        /*0068*/ 	.byte	0x04, 0x17
        /*006a*/ 	.short	(.L_25 - .L_24)
.L_24:
        /*006c*/ 	.word	0x00000000
        /*0070*/ 	.short	0x0001
        /*0072*/ 	.short	0x0008
        /*0074*/ 	.byte	0x00, 0xf4, 0x21, 0x00


	//----- nvinfo : EIATTR_KPARAM_INFO
	.align		4
.L_25:
        /*0078*/ 	.byte	0x04, 0x17
        /*007a*/ 	.short	(.L_27 - .L_26)
.L_26:
        /*007c*/ 	.word	0x00000000
        /*0080*/ 	.short	0x0000
        /*0082*/ 	.short	0x0000
        /*0084*/ 	.byte	0x00, 0xf4, 0x21, 0x00


	//----- nvinfo : EIATTR_SPARSE_MMA_MASK
	.align		4
.L_27:
        /*0088*/ 	.byte	0x03, 0x50
        /*008a*/ 	.short	0x0000


	//----- nvinfo : EIATTR_MAXREG_COUNT
	.align		4
        /*008c*/ 	.byte	0x03, 0x1b
        /*008e*/ 	.short	0x00ff


	//----- nvinfo : EIATTR_EXIT_INSTR_OFFSETS
	.align		4
        /*0090*/ 	.byte	0x04, 0x1c
        /*0092*/ 	.short	(.L_29 - .L_28)


	//   ....[0]....
.L_28:
        /*0094*/ 	.word	0x00000570


	//   ....[1]....
        /*0098*/ 	.word	0x00000590


	//----- nvinfo : EIATTR_REQNTID
	.align		4
.L_29:
        /*009c*/ 	.byte	0x04, 0x10
        /*009e*/ 	.short	(.L_31 - .L_30)
.L_30:
        /*00a0*/ 	.word	0x00000080
        /*00a4*/ 	.word	0x00000001
        /*00a8*/ 	.word	0x00000001


	//----- nvinfo : EIATTR_CBANK_PARAM_SIZE
	.align		4
.L_31:
        /*00ac*/ 	.byte	0x03, 0x19
        /*00ae*/ 	.short	0x003c


	//----- nvinfo : EIATTR_PARAM_CBANK
	.align		4
        /*00b0*/ 	.byte	0x04, 0x0a
        /*00b2*/ 	.short	(.L_33 - .L_32)
	.align		4
.L_32:
        /*00b4*/ 	.word	index@(.nv.constant0.triton_poi_fused__native_batch_norm_legit_no_training_convolution_gelu_1)
        /*00b8*/ 	.short	0x0210
        /*00ba*/ 	.short	0x003c


	//----- nvinfo : EIATTR_SW_WAR
	.align		4
.L_33:
        /*00bc*/ 	.byte	0x04, 0x36
        /*00be*/ 	.short	(.L_35 - .L_34)
.L_34:
        /*00c0*/ 	.word	0x00000008
.L_35:


//--------------------- .nv.callgraph             --------------------------
	.section	.nv.callgraph,"",@"SHT_CUDA_CALLGRAPH"
	.align	4
	.sectionentsize	8
	.align		4
        /*0000*/ 	.word	0x00000000
	.align		4
        /*0004*/ 	.word	0xffffffff
	.align		4
        /*0008*/ 	.word	0x00000000
	.align		4
        /*000c*/ 	.word	0xfffffffe
	.align		4
        /*0010*/ 	.word	0x00000000
	.align		4
        /*0014*/ 	.word	0xfffffffd
	.align		4
        /*0018*/ 	.word	0x00000000
	.align		4
        /*001c*/ 	.word	0xfffffffc


//--------------------- .nv.constant4             --------------------------
	.section	.nv.constant4,"a",@progbits
	.align	8
	.align		8
.nv.constant4:
        /*0000*/ 	.dword	_$_str
	.align		8
        /*0008*/ 	.dword	_$_str_$_2


//--------------------- .text.triton_poi_fused__native_batch_norm_legit_no_training_convolution_gelu_1 --------------------------
	.section	.text.triton_poi_fused__native_batch_norm_legit_no_training_convolution_gelu_1,"ax",@progbits
	.align	128
        .global         triton_poi_fused__native_batch_norm_legit_no_training_convolution_gelu_1
        .type           triton_poi_fused__native_batch_norm_legit_no_training_convolution_gelu_1,@function
        .size           triton_poi_fused__native_batch_norm_legit_no_training_convolution_gelu_1,(.L_x_1 - triton_poi_fused__native_batch_norm_legit_no_training_convolution_gelu_1)
        .other          triton_poi_fused__native_batch_norm_legit_no_training_convolution_gelu_1,@"STO_CUDA_ENTRY STV_DEFAULT"
triton_poi_fused__native_batch_norm_legit_no_training_convolution_gelu_1:
.text.triton_poi_fused__native_batch_norm_legit_no_training_convolution_gelu_1:
[----:B------:R-:W0:Y:S01]  /*0000*/  LDC R1, c[0x0][0x28] ;  /* 0x00000a00ff017b82 */ /* 0x000e220000000800 */
[----:B------:R-:W1:Y:S07]  /*0010*/  S2R R0, SR_TID.X ;  /* 0x0000000000007919 */ /* 0x000e6e0000002100 */
[----:B------:R-:W2:Y:S01]  /*0020*/  LDC.64 R2, c[0x0][0x210] ;  /* 0x00008400ff027b82 */ /* 0x000ea20000000a00 */
[----:B------:R-:W-:Y:S01]  /*0030*/  ULDC.64 UR4, c[0x0][0x208] ;  /* 0x0000820000047ab9 */ /* 0x000fe20000000a00 */
[----:B------:R-:W3:Y:S06]  /*0040*/  S2R R5, SR_CTAID.X ;  /* 0x0000000000057919 */ /* 0x000eec0000002500 */
[----:B------:R-:W4:Y:S08]  /*0050*/  LDC.64 R8, c[0x0][0x218] ;  /* 0x00008600ff087b82 */ /* 0x000f300000000a00 */
[----:B------:R-:W5:Y:S01]  /*0060*/  LDC.64 R12, c[0x0][0x228] ;  /* 0x00008a00ff0c7b82 */ /* 0x000f620000000a00 */
[----:B------:R-:W-:Y:S01]  /*0070*/  CS2R R6, SRZ ;  /* 0x0000000000067805 */ /* 0x000fe2000001ff00 */
[----:B------:R-:W-:-:S06]  /*0080*/  ULDC.64 UR6, c[0x0][0x240] ;  /* 0x0000900000067ab9 */ /* 0x000fcc0000000a00 */
[----:B------:R-:W5:Y:S01]  /*0090*/  LDC.64 R10, c[0x0][0x220] ;  /* 0x00008800ff0a7b82 */ /* 0x000f620000000a00 */
[----:B-1----:R-:W-:-:S07]  /*00a0*/  LOP3.LUT R0, R0, 0x7f, RZ, 0xc0, !PT ;  /* 0x0000007f00007812 */ /* 0x002fce00078ec0ff */
[----:B------:R-:W1:Y:S01]  /*00b0*/  LDC.64 R14, c[0x0][0x230] ;  /* 0x00008c00ff0e7b82 */ /* 0x000e620000000a00 */
[----:B---3--:R-:W-:Y:S02]  /*00c0*/  SHF.R.S32.HI R4, RZ, 0x18, R5 ;  /* 0x00000018ff047819 */ /* 0x008fe40000011405 */
[----:B------:R-:W-:Y:S02]  /*00d0*/  LEA R0, R5, R0, 0x7 ;  /* 0x0000000005007211 */ /* 0x000fe400078e38ff */
[----:B------:R-:W-:-:S03]  /*00e0*/  SGXT R5, R4, 0x1 ;  /* 0x000000010405781a */ /* 0x000fc60000000200 */
[----:B------:R-:W3:Y:S01]  /*00f0*/  LDC.64 R16, c[0x0][0x238] ;  /* 0x00008e00ff107b82 */ /* 0x000ee20000000a00 */
[C---:B------:R-:W-:Y:S01]  /*0100*/  ISETP.GE.AND P0, PT, R0.reuse, 0x100, PT ;  /* 0x000001000000780c */ /* 0x040fe20003f06270 */
[----:B--2---:R-:W-:Y:S01]  /*0110*/  IMAD.WIDE R2, R0, 0x4, R2 ;  /* 0x0000000400027825 */ /* 0x004fe200078e0202 */
[----:B------:R-:W-:-:S04]  /*0120*/  LEA.HI R5, R5, R0, RZ, 0x4 ;  /* 0x0000000005057211 */ /* 0x000fc800078f20ff */
[----:B------:R-:W-:-:S04]  /*0130*/  SHF.R.S32.HI R5, RZ, 0x4, R5 ;  /* 0x00000004ff057819 */ /* 0x000fc80000011405 */
[----:B------:R-:W-:-:S04]  /*0140*/  LEA.HI R4, R5, R5, RZ, 0x2 ;  /* 0x0000000505047211 */ /* 0x000fc800078f10ff */
[----:B------:R-:W-:-:S04]  /*0150*/  LOP3.LUT R4, R4, 0xfffffffc, RZ, 0xc0, !PT ;  /* 0xfffffffc04047812 */ /* 0x000fc800078ec0ff */
[----:B------:R-:W-:Y:S02]  /*0160*/  IADD3 R19, R5, -R4, RZ ;  /* 0x8000000405137210 */ /* 0x000fe40007ffe0ff */
[----:B------:R-:W-:-:S03]  /*0170*/  CS2R R4, SRZ ;  /* 0x0000000000047805 */ /* 0x000fc6000001ff00 */
[----:B----4-:R-:W-:-:S03]  /*0180*/  IMAD.WIDE R8, R19, 0x4, R8 ;  /* 0x0000000413087825 */ /* 0x010fc600078e0208 */
[----:B------:R-:W2:Y:S04]  /*0190*/  @!P0 LDG.E R4, desc[UR4][R2.64] ;  /* 0x0000000402048981 */ /* 0x000ea8000c1e1900 */
[----:B------:R4:W2:Y:S01]  /*01a0*/  @!P0 LDG.E.EL R5, desc[UR4][R8.64] ;  /* 0x0000000408058981 */ /* 0x0008a2000c2e1900 */
[----:B-----5:R-:W-:-:S05]  /*01b0*/  IMAD.WIDE R12, R19, 0x4, R12 ;  /* 0x00000004130c7825 */ /* 0x020fca00078e020c */
[----:B------:R-:W5:Y:S01]  /*01c0*/  @!P0 LDG.E.EL R6, desc[UR4][R12.64] ;  /* 0x000000040c068981 */ /* 0x000f62000c2e1900 */
[----:B0-----:R-:W-:-:S05]  /*01d0*/  IMAD.WIDE R10, R19, 0x4, R10 ;  /* 0x00000004130a7825 */ /* 0x001fca00078e020a */
[----:B------:R0:W5:Y:S01]  /*01e0*/  @!P0 LDG.E.EL R7, desc[UR4][R10.64] ;  /* 0x000000040a078981 */ /* 0x000162000c2e1900 */
[----:B----4-:R-:W-:Y:S01]  /*01f0*/  CS2R R8, SRZ ;  /* 0x0000000000087805 */ /* 0x010fe2000001ff00 */
[----:B-1----:R-:W-:-:S04]  /*0200*/  IMAD.WIDE R14, R19, 0x4, R14 ;  /* 0x00000004130e7825 */ /* 0x002fc800078e020e */
[----:B---3--:R-:W-:Y:S01]  /*0210*/  IMAD.WIDE R16, R19, 0x4, R16 ;  /* 0x0000000413107825 */ /* 0x008fe200078e0210 */
[----:B------:R5:W3:Y:S04]  /*0220*/  @!P0 LDG.E.EL R8, desc[UR4][R14.64] ;  /* 0x000000040e088981 */ /* 0x000ae8000c2e1900 */
[----:B------:R-:W3:Y:S01]  /*0230*/  @!P0 LDG.E.EL R9, desc[UR4][R16.64] ;  /* 0x0000000410098981 */ /* 0x000ee2000c2e1900 */
[----:B0-----:R-:W-:Y:S01]  /*0240*/  HFMA2.MMA R11, -RZ, RZ, -0.74462890625, 604.5 ;  /* 0xb9f560b9ff0b7435 */ /* 0x001fe200000001ff */
[----:B------:R-:W-:Y:S01]  /*0250*/  IMAD.MOV.U32 R10, RZ, RZ, 0x3789ca3c ;  /* 0x3789ca3cff0a7424 */ /* 0x000fe200078e00ff */
[----:B------:R-:W-:Y:S01]  /*0260*/  HFMA2.MMA R13, -RZ, RZ, -1.26171875, -2.110004425048828125e-05 ;  /* 0xbd0c8162ff0d7435 */ /* 0x000fe200000001ff */
[----:B------:R-:W-:Y:S01]  /*0270*/  MOV R12, 0x3bac840b ;  /* 0x3bac840b000c7802 */ /* 0x000fe20000000f00 */
[----:B--2---:R-:W-:-:S04]  /*0280*/  FADD R5, R5, R4 ;  /* 0x0000000405057221 */ /* 0x004fc80000000000 */
[----:B------:R-:W-:Y:S01]  /*0290*/  FMUL R4, R5, 0.70710676908493041992 ;  /* 0x3f3504f305047820 */ /* 0x000fe20000400000 */
[----:B------:R0:W-:Y:S01]  /*02a0*/  @!P0 STG.E desc[UR4][R2.64], R5 ;  /* 0x0000000502008986 */ /* 0x0001e2000c101904 */
[----:B-----5:R-:W-:Y:S01]  /*02b0*/  FADD R14, R6, 9.9999997473787516356e-06 ;  /* 0x3727c5ac060e7421 */ /* 0x020fe20000000000 */
[----:B------:R-:W-:Y:S02]  /*02c0*/  IMAD.MOV.U32 R6, RZ, RZ, 0x3f6a937e ;  /* 0x3f6a937eff067424 */ /* 0x000fe400078e00ff */
[----:B------:R-:W-:-:S03]  /*02d0*/  FADD.FTZ R18, |R4|, -RZ ;  /* 0x800000ff04127221 */ /* 0x000fc60000010200 */
[----:B------:R-:W1:Y:S02]  /*02e0*/  MUFU.SQRT R14, R14 ;  /* 0x0000000e000e7308 */ /* 0x000e640000002000 */
[----:B------:R-:W-:-:S13]  /*02f0*/  FSETP.GE.AND P3, PT, R18, 1.0029599666595458984, PT ;  /* 0x3f8060fe1200780b */ /* 0x000fda0003f66000 */
[----:B------:R-:W-:Y:S01]  /*0300*/  @!P3 MOV R11, 0xba574d20 ;  /* 0xba574d20000bb802 */ /* 0x000fe20000000f00 */
[----:B------:R-:W-:Y:S02]  /*0310*/  @!P3 IMAD.MOV.U32 R10, RZ, RZ, 0x38b1e96a ;  /* 0x38b1e96aff0ab424 */ /* 0x000fe400078e00ff */
[----:B------:R-:W-:Y:S01]  /*0320*/  @!P3 FMUL R18, R4, R4 ;  /* 0x000000040412b220 */ /* 0x000fe20000400000 */
[----:B------:R-:W-:Y:S01]  /*0330*/  @!P3 IMAD.MOV.U32 R12, RZ, RZ, 0x3baad5ea ;  /* 0x3baad5eaff0cb424 */ /* 0x000fe200078e00ff */
[----:B------:R-:W-:Y:S01]  /*0340*/  @!P3 MOV R13, 0xbcdc1be7 ;  /* 0xbcdc1be7000db802 */ /* 0x000fe20000000f00 */
[----:B------:R-:W-:Y:S02]  /*0350*/  @!P3 IMAD.MOV.U32 R6, RZ, RZ, -0x413f6c54 ;  /* 0xbec093acff06b424 */ /* 0x000fe400078e00ff */
[----:B------:R-:W-:Y:S01]  /*0360*/  FFMA.FTZ R11, R18, R10, R11 ;  /* 0x0000000a120b7223 */ /* 0x000fe2000001000b */
[----:B------:R-:W-:Y:S02]  /*0370*/  MOV R10, 0x3e1cf906 ;  /* 0x3e1cf906000a7802 */ /* 0x000fe40000000f00 */
[----:B------:R-:W-:Y:S01]  /*0380*/  @!P3 MOV R10, 0x3de718af ;  /* 0x3de718af000ab802 */ /* 0x000fe20000000f00 */
[----:B------:R-:W-:Y:S01]  /*0390*/  FFMA.FTZ R12, R11, R18, R12 ;  /* 0x000000120b0c7223 */ /* 0x000fe2000001000c */
[----:B------:R-:W-:Y:S01]  /*03a0*/  HFMA2.MMA R11, -RZ, RZ, 1.78125, -136.25 ;  /* 0x3f20d842ff0b7435 */ /* 0x000fe200000001ff */
[----:B-1----:R-:W-:-:S02]  /*03b0*/  FSETP.GT.AND P1, PT, R14, 8.50705917302346158658e+37, PT ;  /* 0x7e8000000e00780b */ /* 0x002fc40003f24000 */
[-C--:B------:R-:W-:Y:S01]  /*03c0*/  FFMA.FTZ R13, R12, R18.reuse, R13 ;  /* 0x000000120c0d7223 */ /* 0x080fe2000001000d */
[----:B------:R-:W-:Y:S02]  /*03d0*/  FSETP.GEU.AND P2, PT, R14, 1.175494350822287508e-38, PT ;  /* 0x008000000e00780b */ /* 0x000fe40003f4e000 */
[----:B------:R-:W-:Y:S01]  /*03e0*/  @!P3 MOV R11, 0x3e0375d3 ;  /* 0x3e0375d3000bb802 */ /* 0x000fe20000000f00 */
[----:B------:R-:W-:-:S04]  /*03f0*/  FFMA.FTZ R13, R13, R18, R10 ;  /* 0x000000120d0d7223 */ /* 0x000fc8000001000a */
[----:B------:R-:W-:Y:S01]  /*0400*/  FFMA.FTZ R6, R13, R18, R6 ;  /* 0x000000120d067223 */ /* 0x000fe20000010006 */
[----:B------:R-:W-:Y:S02]  /*0410*/  FSEL R13, -R18, R4, P3 ;  /* 0x00000004120d7208 */ /* 0x000fe40001800100 */
[----:B------:R-:W-:Y:S01]  /*0420*/  @P1 FMUL R14, R14, 0.25 ;  /* 0x3e8000000e0e1820 */ /* 0x000fe20000400000 */
[----:B------:R-:W-:-:S03]  /*0430*/  FFMA.FTZ R6, R6, R18, R11 ;  /* 0x0000001206067223 */ /* 0x000fc6000001000b */
[----:B------:R-:W-:Y:S01]  /*0440*/  @!P2 FMUL R14, R14, 16777216 ;  /* 0x4b8000000e0ea820 */ /* 0x000fe20000400000 */
[----:B------:R-:W-:Y:S01]  /*0450*/  FFMA.FTZ R6, R6, R13, R13 ;  /* 0x0000000d06067223 */ /* 0x000fe2000001000d */
[----:B------:R-:W-:-:S03]  /*0460*/  HFMA2.MMA R13, -RZ, RZ, 1.625, 0 ;  /* 0x3e800000ff0d7435 */ /* 0x000fc600000001ff */
[----:B------:R-:W1:Y:S07]  /*0470*/  @P3 MUFU.EX2 R10, R6 ;  /* 0x00000006000a3308 */ /* 0x000e6e0000000800 */
[----:B------:R-:W-:Y:S01]  /*0480*/  FSEL R13, R13, 1, P1 ;  /* 0x3f8000000d0d7808 */ /* 0x000fe20000800000 */
[----:B------:R-:W2:Y:S04]  /*0490*/  MUFU.RCP R14, R14 ;  /* 0x0000000e000e7308 */ /* 0x000ea80000001000 */
[----:B------:R-:W-:Y:S01]  /*04a0*/  @!P2 FMUL R13, R13, 16777216 ;  /* 0x4b8000000d0da820 */ /* 0x000fe20000400000 */
[----:B-1----:R-:W-:-:S05]  /*04b0*/  @P3 FADD R11, -R10, 1 ;  /* 0x3f8000000a0b3421 */ /* 0x002fca0000000100 */
[----:B------:R-:W-:Y:S01]  /*04c0*/  @P3 LOP3.LUT R6, R11, 0x80000000, R4, 0xf8, !PT ;  /* 0x800000000b063812 */ /* 0x000fe200078ef804 */
[----:B------:R-:W-:Y:S01]  /*04d0*/  FMUL R4, R5, 0.5 ;  /* 0x3f00000005047820 */ /* 0x000fe20000400000 */
[----:B------:R-:W-:Y:S01]  /*04e0*/  LOP3.LUT R11, R7, 0x80000000, RZ, 0x3c, !PT ;  /* 0x80000000070b7812 */ /* 0x000fe200078e3cff */
[----:B--2---:R-:W-:Y:S02]  /*04f0*/  FMUL R13, R14, R13 ;  /* 0x0000000d0e0d7220 */ /* 0x004fe40000400000 */
[----:B------:R-:W-:Y:S01]  /*0500*/  FADD R7, R6, 1 ;  /* 0x3f80000006077421 */ /* 0x000fe20000000000 */
[----:B------:R-:W-:-:S03]  /*0510*/  LEA R6, P1, R0, UR6, 0x2 ;  /* 0x0000000600067c11 */ /* 0x000fc6000f8210ff */
[----:B------:R-:W-:Y:S01]  /*0520*/  FFMA R4, R4, R7, R11 ;  /* 0x0000000704047223 */ /* 0x000fe2000000000b */
[----:B------:R-:W-:-:S03]  /*0530*/  SHF.R.S32.HI R7, RZ, 0x1f, R0 ;  /* 0x0000001fff077819 */ /* 0x000fc60000011400 */
[----:B------:R-:W-:Y:S01]  /*0540*/  FMUL R4, R4, R13 ;  /* 0x0000000d04047220 */ /* 0x000fe20000400000 */
[----:B------:R-:W-:-:S03]  /*0550*/  LEA.HI.X R7, R0, UR7, R7, 0x2, P1 ;  /* 0x0000000700077c11 */ /* 0x000fc600088f1407 */
[----:B---3--:R-:W-:Y:S01]  /*0560*/  FFMA R9, R4, R8, R9 ;  /* 0x0000000804097223 */ /* 0x008fe20000000009 */
[----:B0-----:R-:W-:Y:S06]  /*0570*/  @P0 EXIT ;  /* 0x000000000000094d */ /* 0x001fec0003800000 */
[----:B------:R-:W-:Y:S01]  /*0580*/  STG.E desc[UR4][R6.64], R9 ;  /* 0x0000000906007986 */ /* 0x000fe2000c101904 */
[----:B------:R-:W-:Y:S05]  /*0590*/  EXIT ;  /* 0x000000000000794d */ /* 0x000fea0003800000 */
.L_x_0:
[----:B------:R-:W-:-:S00]  /*05a0*/  BRA `(.L_x_0) ;  /* 0xfffffffc00fc7947 */ /* 0x000fc0000383ffff */
[----:B------:R-:W-:-:S00]  /*05b0*/  NOP ;  /* 0x0000000000007918 */ /* 0x000fc00000000000 */
        /* <DEDUP_REMOVED lines=12> */
.L_x_1:


//--------------------- .nv.global.init           --------------------------
	.section	.nv.global.init,"aw",@progbits
.nv.global.init:
	.type		_$_str,@object
	.size		_$_str,(_$_str_$_2 - _$_str)
_$_str:
        /*0000*/ 	.byte	0x5f, 0x5f, 0x43, 0x55, 0x44, 0x41, 0x5f, 0x46, 0x54, 0x5a, 0x00
	.type		_$_str_$_2,@object
	.size		_$_str_$_2,(.L_1 - _$_str_$_2)
_$_str_$_2:
        /*000b*/ 	.byte	0x5f, 0x5f, 0x43, 0x55, 0x44, 0x41, 0x5f, 0x50, 0x52, 0x45, 0x43, 0x5f, 0x53, 0x51, 0x52, 0x54
        /*001b*/ 	.byte	0x00
.L_1:


//--------------------- .nv.constant0.triton_poi_fused__native_batch_norm_legit_no_training_convolution_gelu_1 --------------------------
	.section	.nv.constant0.triton_poi_fused__native_batch_norm_legit_no_training_convolution_gelu_1,"a",@progbits
	.sectionflags	@""
	.align	4
.nv.constant0.triton_poi_fused__native_batch_norm_legit_no_training_convolution_gelu_1:
	.zero		588
